//
// Generated by NVIDIA NVVM Compiler
//
// Compiler Build ID: CL-36424714
// Cuda compilation tools, release 13.0, V13.0.88
// Based on NVVM 20.0.0
//

.version 9.0
.target sm_100
.address_size 64

	// .globl	_Z6mataddPiS_S_

.visible .entry _Z6mataddPiS_S_(
	.param .u64 .ptr .align 1 _Z6mataddPiS_S__param_0,
	.param .u64 .ptr .align 1 _Z6mataddPiS_S__param_1,
	.param .u64 .ptr .align 1 _Z6mataddPiS_S__param_2
)
{
	.reg .b32 	%r<8>;
	.reg .b64 	%rd<11>;

	ld.param.u64 	%rd1, [_Z6mataddPiS_S__param_0];
	ld.param.u64 	%rd2, [_Z6mataddPiS_S__param_1];
	ld.param.u64 	%rd3, [_Z6mataddPiS_S__param_2];
	cvta.to.global.u64 	%rd4, %rd3;
	cvta.to.global.u64 	%rd5, %rd2;
	cvta.to.global.u64 	%rd6, %rd1;
	mov.u32 	%r1, %ctaid.x;
	mov.u32 	%r2, %ntid.x;
	mov.u32 	%r3, %tid.x;
	mad.lo.s32 	%r4, %r1, %r2, %r3;
	mul.wide.s32 	%rd7, %r4, 4;
	add.s64 	%rd8, %rd6, %rd7;
	ld.global.u32 	%r5, [%rd8];
	add.s64 	%rd9, %rd5, %rd7;
	ld.global.u32 	%r6, [%rd9];
	add.s32 	%r7, %r6, %r5;
	add.s64 	%rd10, %rd4, %rd7;
	st.global.u32 	[%rd10], %r7;
	ret;

}


// ===== COMPILED SASS (sm_100) =====

	.target	sm_100

	.elftype	@"ET_EXEC"


//--------------------- .note.nv.tkinfo           --------------------------
	.section	.note.nv.tkinfo,"",@"SHT_NOTE"
	.sectionflags	@"SHF_NOTE_NV_TKINFO"
	.tkinfo
        /*0018*/ 	.word	0x00000002
        /*0030*/ 	.string	""
        /*0030*/ 	.string	"ptxas"
        /*0030*/ 	.string	"Cuda compilation tools, release 13.0, V13.0.88"
        /*0030*/ 	.string	"Build cuda_13.0.r13.0/compiler.36424714_0"
        /*0030*/ 	.string	"-arch sm_100 -m 64 "



//--------------------- .note.nv.cuinfo           --------------------------
	.section	.note.nv.cuinfo,"",@"SHT_NOTE"
	.sectionflags	@"SHF_NOTE_NV_CUINFO"
        /*0018*/ 	.short	0x0002
        /*001a*/ 	.short	0x0064
        /*001c*/ 	.short	0x0082
	.zero		2


//--------------------- .nv.info                  --------------------------
	.section	.nv.info,"",@"SHT_CUDA_INFO"
	.align	4


	//----- nvinfo : EIATTR_REGCOUNT
	.align		4
        /*0000*/ 	.byte	0x04, 0x2f
        /*0002*/ 	.short	(.L_1 - .L_0)
	.align		4
.L_0:
        /*0004*/ 	.word	index@(_Z6mataddPiS_S_)
        /*0008*/ 	.word	0x0000000c


	//----- nvinfo : EIATTR_FRAME_SIZE
	.align		4
.L_1:
        /*000c*/ 	.byte	0x04, 0x11
        /*000e*/ 	.short	(.L_3 - .L_2)
	.align		4
.L_2:
        /*0010*/ 	.word	index@(_Z6mataddPiS_S_)
        /*0014*/ 	.word	0x00000000


	//----- nvinfo : EIATTR_MIN_STACK_SIZE
	.align		4
.L_3:
        /*0018*/ 	.byte	0x04, 0x12
        /*001a*/ 	.short	(.L_5 - .L_4)
	.align		4
.L_4:
        /*001c*/ 	.word	index@(_Z6mataddPiS_S_)
        /*0020*/ 	.word	0x00000000
.L_5:


//--------------------- .nv.compat                --------------------------
	.section	.nv.compat,"",@"SHT_CUDA_COMPAT_INFO"
	.align	4
        /*0000*/ 	.byte	0x02, 0x09, 0x00, 0x00, 0x02, 0x02, 0x01, 0x00, 0x02, 0x05, 0x05, 0x00, 0x03, 0x07, 0x01, 0x01
        /*0010*/ 	.byte	0x02, 0x03, 0x00, 0x00, 0x02, 0x06, 0x01, 0x00, 0x04, 0x0b, 0x08, 0x00, 0x09, 0x00, 0x00, 0x00
        /*0020*/ 	.byte	0x00, 0x00, 0x00, 0x00


//--------------------- .nv.info._Z6mataddPiS_S_  --------------------------
	.section	.nv.info._Z6mataddPiS_S_,"",@"SHT_CUDA_INFO"
	.sectionflags	@""
	.align	4


	//----- nvinfo : EIATTR_CUDA_API_VERSION
	.align		4
        /*0000*/ 	.byte	0x04, 0x37
        /*0002*/ 	.short	(.L_7 - .L_6)
.L_6:
        /*0004*/ 	.word	0x00000082


	//----- nvinfo : EIATTR_KPARAM_INFO
	.align		4
.L_7:
        /*0008*/ 	.byte	0x04, 0x17
        /*000a*/ 	.short	(.L_9 - .L_8)
.L_8:
        /*000c*/ 	.word	0x00000000
        /*0010*/ 	.short	0x0002
        /*0012*/ 	.short	0x0010
        /*0014*/ 	.byte	0x00, 0xf5, 0x21, 0x00


	//----- nvinfo : EIATTR_KPARAM_INFO
	.align		4
.L_9:
        /*0018*/ 	.byte	0x04, 0x17
        /*001a*/ 	.short	(.L_11 - .L_10)
.L_10:
        /*001c*/ 	.word	0x00000000
        /*0020*/ 	.short	0x0001
        /*0022*/ 	.short	0x0008
        /*0024*/ 	.byte	0x00, 0xf5, 0x21, 0x00


	//----- nvinfo : EIATTR_KPARAM_INFO
	.align		4
.L_11:
        /*0028*/ 	.byte	0x04, 0x17
        /*002a*/ 	.short	(.L_13 - .L_12)
.L_12:
        /*002c*/ 	.word	0x00000000
        /*0030*/ 	.short	0x0000
        /*0032*/ 	.short	0x0000
        /*0034*/ 	.byte	0x00, 0xf5, 0x21, 0x00


	//----- nvinfo : EIATTR_SPARSE_MMA_MASK
	.align		4
.L_13:
        /*0038*/ 	.byte	0x03, 0x50
        /*003a*/ 	.short	0x0000


	//----- nvinfo : EIATTR_MAXREG_COUNT
	.align		4
        /*003c*/ 	.byte	0x03, 0x1b
        /*003e*/ 	.short	0x00ff


	//----- nvinfo : EIATTR_MERCURY_ISA_VERSION
	.align		4
        /*0040*/ 	.byte	0x03, 0x5f
        /*0042*/ 	.short	0x0101


	//----- nvinfo : EIATTR_VRC_CTA_INIT_COUNT
	.align		4
        /*0044*/ 	.byte	0x02, 0x4a
	.zero		1
	.zero		1


	//----- nvinfo : EIATTR_EXIT_INSTR_OFFSETS
	.align		4
        /*0048*/ 	.byte	0x04, 0x1c
        /*004a*/ 	.short	(.L_15 - .L_14)


	//   ....[0]....
.L_14:
        /*004c*/ 	.word	0x00000100


	//----- nvinfo : EIATTR_CBANK_PARAM_SIZE
	.align		4
.L_15:
        /*0050*/ 	.byte	0x03, 0x19
        /*0052*/ 	.short	0x0018


	//----- nvinfo : EIATTR_PARAM_CBANK
	.align		4
        /*0054*/ 	.byte	0x04, 0x0a
        /*0056*/ 	.short	(.L_17 - .L_16)
	.align		4
.L_16:
        /*0058*/ 	.word	index@(.nv.constant0._Z6mataddPiS_S_)
        /*005c*/ 	.short	0x0380
        /*005e*/ 	.short	0x0018


	//----- nvinfo : EIATTR_SW_WAR
	.align		4
.L_17:
        /*0060*/ 	.byte	0x04, 0x36
        /*0062*/ 	.short	(.L_19 - .L_18)
.L_18:
        /*0064*/ 	.word	0x00000008
.L_19:


//--------------------- .nv.callgraph             --------------------------
	.section	.nv.callgraph,"",@"SHT_CUDA_CALLGRAPH"
	.align	4
	.sectionentsize	8
	.align		4
        /*0000*/ 	.word	0x00000000
	.align		4
        /*0004*/ 	.word	0xffffffff
	.align		4
        /*0008*/ 	.word	0x00000000
	.align		4
        /*000c*/ 	.word	0xfffffffe
	.align		4
        /*0010*/ 	.word	0x00000000
	.align		4
        /*0014*/ 	.word	0xfffffffd
	.align		4
        /*0018*/ 	.word	0x00000000
	.align		4
        /*001c*/ 	.word	0xfffffffc


//--------------------- .text._Z6mataddPiS_S_     --------------------------
	.section	.text._Z6mataddPiS_S_,"ax",@progbits
	.align	128
        .global         _Z6mataddPiS_S_
        .type           _Z6mataddPiS_S_,@function
        .size           _Z6mataddPiS_S_,(.L_x_1 - _Z6mataddPiS_S_)
        .other          _Z6mataddPiS_S_,@"STO_CUDA_ENTRY STV_DEFAULT"
_Z6mataddPiS_S_:
.text._Z6mataddPiS_S_:
[----:B------:R-:W-:Y:S01]  /*0000*/  LDC R1, c[0x0][0x37c] ;  /* 0x0000df00ff017b82 */ /* 0x000fe20000000800 */
[----:B------:R-:W0:Y:S07]  /*0010*/  S2R R0, SR_TID.X ;  /* 0x0000000000007919 */ /* 0x000e2e0000002100 */
[----:B------:R-:W0:Y:S01]  /*0020*/  S2UR UR6, SR_CTAID.X ;  /* 0x00000000000679c3 */ /* 0x000e220000002500 */
[----:B------:R-:W1:Y:S07]  /*0030*/  LDCU.64 UR4, c[0x0][0x358] ;  /* 0x00006b00ff0477ac */ /* 0x000e6e0008000a00 */
[----:B------:R-:W0:Y:S08]  /*0040*/  LDC R9, c[0x0][0x360] ;  /* 0x0000d800ff097b82 */ /* 0x000e300000000800 */
[----:B------:R-:W2:Y:S08]  /*0050*/  LDC.64 R2, c[0x0][0x380] ;  /* 0x0000e000ff027b82 */ /* 0x000eb00000000a00 */
[----:B------:R-:W3:Y:S01]  /*0060*/  LDC.64 R4, c[0x0][0x388] ;  /* 0x0000e200ff047b82 */ /* 0x000ee20000000a00 */
[----:B0-----:R-:W-:-:S07]  /*0070*/  IMAD R9, R9, UR6, R0 ;  /* 0x0000000609097c24 */ /* 0x001fce000f8e0200 */
[----:B------:R-:W0:Y:S01]  /*0080*/  LDC.64 R6, c[0x0][0x390] ;  /* 0x0000e400ff067b82 */ /* 0x000e220000000a00 */
[----:B--2---:R-:W-:-:S06]  /*0090*/  IMAD.WIDE R2, R9, 0x4, R2 ;  /* 0x0000000409027825 */ /* 0x004fcc00078e0202 */
[----:B-1----:R-:W2:Y:S01]  /*00a0*/  LDG.E R2, desc[UR4][R2.64] ;  /* 0x0000000402027981 */ /* 0x002ea2000c1e1900 */
[----:B---3--:R-:W-:-:S06]  /*00b0*/  IMAD.WIDE R4, R9, 0x4, R4 ;  /* 0x0000000409047825 */ /* 0x008fcc00078e0204 */
[----:B------:R-:W2:Y:S01]  /*00c0*/  LDG.E R5, desc[UR4][R4.64] ;  /* 0x0000000404057981 */ /* 0x000ea2000c1e1900 */
[----:B0-----:R-:W-:Y:S01]  /*00d0*/  IMAD.WIDE R6, R9, 0x4, R6 ;  /* 0x0000000409067825 */ /* 0x001fe200078e0206 */
[----:B--2---:R-:W-:-:S05]  /*00e0*/  IADD3 R9, PT, PT, R2, R5, RZ ;  /* 0x0000000502097210 */ /* 0x004fca0007ffe0ff */
[----:B------:R-:W-:Y:S01]  /*00f0*/  STG.E desc[UR4][R6.64], R9 ;  /* 0x0000000906007986 */ /* 0x000fe2000c101904 */
[----:B------:R-:W-:Y:S05]  /*0100*/  EXIT ;  /* 0x000000000000794d */ /* 0x000fea0003800000 */
.L_x_0:
[----:B------:R-:W-:-:S00]  /*0110*/  BRA `(.L_x_0) ;  /* 0xfffffffc00fc7947 */ /* 0x000fc0000383ffff */
[----:B------:R-:W-:-:S00]  /*0120*/  NOP ;  /* 0x0000000000007918 */ /* 0x000fc00000000000 */
        /* <DEDUP_REMOVED lines=13> */
.L_x_1:


//--------------------- .nv.shared.reserved.0     --------------------------
	.section	.nv.shared.reserved.0,"aw",@nobits
	.weak		__nv_reservedSMEM_offset_0_alias
	.size		__nv_reservedSMEM_offset_0_alias, 0, 64
	.other		__nv_reservedSMEM_offset_0_alias,@"STO_CUDA_RESERVED_SHARED STV_DEFAULT"
__nv_reservedSMEM_offset_0_alias:
	.zero		0
	.zero		64


//--------------------- .nv.constant0._Z6mataddPiS_S_ --------------------------
	.section	.nv.constant0._Z6mataddPiS_S_,"a",@progbits
	.sectionflags	@""
	.align	4
.nv.constant0._Z6mataddPiS_S_:
	.zero		920


//--------------------- SYMBOLS --------------------------

	.type		.nv.reservedSmem.offset0,@object
	.size		.nv.reservedSmem.offset0,0x4
